//
// Generated by NVIDIA NVVM Compiler
//
// Compiler Build ID: CL-36424714
// Cuda compilation tools, release 13.0, V13.0.88
// Based on NVVM 20.0.0
//

.version 9.0
.target sm_100
.address_size 64

	// .globl	_Z3addPfS_S_ii

.visible .entry _Z3addPfS_S_ii(
	.param .u64 .ptr .align 1 _Z3addPfS_S_ii_param_0,
	.param .u64 .ptr .align 1 _Z3addPfS_S_ii_param_1,
	.param .u64 .ptr .align 1 _Z3addPfS_S_ii_param_2,
	.param .u32 _Z3addPfS_S_ii_param_3,
	.param .u32 _Z3addPfS_S_ii_param_4
)
{
	.reg .pred 	%p<4>;
	.reg .b32 	%r<12>;
	.reg .b32 	%f<4>;
	.reg .b64 	%rd<11>;

	ld.param.u64 	%rd1, [_Z3addPfS_S_ii_param_0];
	ld.param.u64 	%rd2, [_Z3addPfS_S_ii_param_1];
	ld.param.u64 	%rd3, [_Z3addPfS_S_ii_param_2];
	ld.param.u32 	%r3, [_Z3addPfS_S_ii_param_3];
	ld.param.u32 	%r4, [_Z3addPfS_S_ii_param_4];
	mov.u32 	%r5, %ctaid.y;
	mov.u32 	%r6, %ntid.y;
	mov.u32 	%r7, %tid.y;
	mad.lo.s32 	%r1, %r5, %r6, %r7;
	mov.u32 	%r8, %ctaid.x;
	mov.u32 	%r9, %ntid.x;
	mov.u32 	%r10, %tid.x;
	mad.lo.s32 	%r2, %r8, %r9, %r10;
	setp.ge.s32 	%p1, %r1, %r4;
	setp.ge.s32 	%p2, %r2, %r3;
	or.pred  	%p3, %p2, %p1;
	@%p3 bra 	$L__BB0_2;
	cvta.to.global.u64 	%rd4, %rd1;
	cvta.to.global.u64 	%rd5, %rd2;
	cvta.to.global.u64 	%rd6, %rd3;
	mad.lo.s32 	%r11, %r3, %r1, %r2;
	mul.wide.s32 	%rd7, %r11, 4;
	add.s64 	%rd8, %rd4, %rd7;
	ld.global.f32 	%f1, [%rd8];
	add.s64 	%rd9, %rd5, %rd7;
	ld.global.f32 	%f2, [%rd9];
	add.f32 	%f3, %f1, %f2;
	add.s64 	%rd10, %rd6, %rd7;
	st.global.f32 	[%rd10], %f3;
$L__BB0_2:
	ret;

}


// ===== COMPILED SASS (sm_100) =====

	.target	sm_100

	.elftype	@"ET_EXEC"


//--------------------- .note.nv.tkinfo           --------------------------
	.section	.note.nv.tkinfo,"",@"SHT_NOTE"
	.sectionflags	@"SHF_NOTE_NV_TKINFO"
	.tkinfo
        /*0018*/ 	.word	0x00000002
        /*0030*/ 	.string	""
        /*0030*/ 	.string	"ptxas"
        /*0030*/ 	.string	"Cuda compilation tools, release 13.0, V13.0.88"
        /*0030*/ 	.string	"Build cuda_13.0.r13.0/compiler.36424714_0"
        /*0030*/ 	.string	"-arch sm_100 -m 64 "



//--------------------- .note.nv.cuinfo           --------------------------
	.section	.note.nv.cuinfo,"",@"SHT_NOTE"
	.sectionflags	@"SHF_NOTE_NV_CUINFO"
        /*0018*/ 	.short	0x0002
        /*001a*/ 	.short	0x0064
        /*001c*/ 	.short	0x0082
	.zero		2


//--------------------- .nv.info                  --------------------------
	.section	.nv.info,"",@"SHT_CUDA_INFO"
	.align	4


	//----- nvinfo : EIATTR_REGCOUNT
	.align		4
        /*0000*/ 	.byte	0x04, 0x2f
        /*0002*/ 	.short	(.L_1 - .L_0)
	.align		4
.L_0:
        /*0004*/ 	.word	index@(_Z3addPfS_S_ii)
        /*0008*/ 	.word	0x0000000c


	//----- nvinfo : EIATTR_FRAME_SIZE
	.align		4
.L_1:
        /*000c*/ 	.byte	0x04, 0x11
        /*000e*/ 	.short	(.L_3 - .L_2)
	.align		4
.L_2:
        /*0010*/ 	.word	index@(_Z3addPfS_S_ii)
        /*0014*/ 	.word	0x00000000


	//----- nvinfo : EIATTR_MIN_STACK_SIZE
	.align		4
.L_3:
        /*0018*/ 	.byte	0x04, 0x12
        /*001a*/ 	.short	(.L_5 - .L_4)
	.align		4
.L_4:
        /*001c*/ 	.word	index@(_Z3addPfS_S_ii)
        /*0020*/ 	.word	0x00000000
.L_5:


//--------------------- .nv.compat                --------------------------
	.section	.nv.compat,"",@"SHT_CUDA_COMPAT_INFO"
	.align	4
        /*0000*/ 	.byte	0x02, 0x09, 0x00, 0x00, 0x02, 0x02, 0x01, 0x00, 0x02, 0x05, 0x05, 0x00, 0x03, 0x07, 0x01, 0x01
        /*0010*/ 	.byte	0x02, 0x03, 0x00, 0x00, 0x02, 0x06, 0x01, 0x00, 0x04, 0x0b, 0x08, 0x00, 0x09, 0x00, 0x00, 0x00
        /*0020*/ 	.byte	0x00, 0x00, 0x00, 0x00


//--------------------- .nv.info._Z3addPfS_S_ii   --------------------------
	.section	.nv.info._Z3addPfS_S_ii,"",@"SHT_CUDA_INFO"
	.sectionflags	@""
	.align	4


	//----- nvinfo : EIATTR_CUDA_API_VERSION
	.align		4
        /*0000*/ 	.byte	0x04, 0x37
        /*0002*/ 	.short	(.L_7 - .L_6)
.L_6:
        /*0004*/ 	.word	0x00000082


	//----- nvinfo : EIATTR_KPARAM_INFO
	.align		4
.L_7:
        /*0008*/ 	.byte	0x04, 0x17
        /*000a*/ 	.short	(.L_9 - .L_8)
.L_8:
        /*000c*/ 	.word	0x00000000
        /*0010*/ 	.short	0x0004
        /*0012*/ 	.short	0x001c
        /*0014*/ 	.byte	0x00, 0xf0, 0x11, 0x00


	//----- nvinfo : EIATTR_KPARAM_INFO
	.align		4
.L_9:
        /*0018*/ 	.byte	0x04, 0x17
        /*001a*/ 	.short	(.L_11 - .L_10)
.L_10:
        /*001c*/ 	.word	0x00000000
        /*0020*/ 	.short	0x0003
        /*0022*/ 	.short	0x0018
        /*0024*/ 	.byte	0x00, 0xf0, 0x11, 0x00


	//----- nvinfo : EIATTR_KPARAM_INFO
	.align		4
.L_11:
        /*0028*/ 	.byte	0x04, 0x17
        /*002a*/ 	.short	(.L_13 - .L_12)
.L_12:
        /*002c*/ 	.word	0x00000000
        /*0030*/ 	.short	0x0002
        /*0032*/ 	.short	0x0010
        /*0034*/ 	.byte	0x00, 0xf5, 0x21, 0x00


	//----- nvinfo : EIATTR_KPARAM_INFO
	.align		4
.L_13:
        /*0038*/ 	.byte	0x04, 0x17
        /*003a*/ 	.short	(.L_15 - .L_14)
.L_14:
        /*003c*/ 	.word	0x00000000
        /*0040*/ 	.short	0x0001
        /*0042*/ 	.short	0x0008
        /*0044*/ 	.byte	0x00, 0xf5, 0x21, 0x00


	//----- nvinfo : EIATTR_KPARAM_INFO
	.align		4
.L_15:
        /*0048*/ 	.byte	0x04, 0x17
        /*004a*/ 	.short	(.L_17 - .L_16)
.L_16:
        /*004c*/ 	.word	0x00000000
        /*0050*/ 	.short	0x0000
        /*0052*/ 	.short	0x0000
        /*0054*/ 	.byte	0x00, 0xf5, 0x21, 0x00


	//----- nvinfo : EIATTR_SPARSE_MMA_MASK
	.align		4
.L_17:
        /*0058*/ 	.byte	0x03, 0x50
        /*005a*/ 	.short	0x0000


	//----- nvinfo : EIATTR_MAXREG_COUNT
	.align		4
        /*005c*/ 	.byte	0x03, 0x1b
        /*005e*/ 	.short	0x00ff


	//----- nvinfo : EIATTR_MERCURY_ISA_VERSION
	.align		4
        /*0060*/ 	.byte	0x03, 0x5f
        /*0062*/ 	.short	0x0101


	//----- nvinfo : EIATTR_VRC_CTA_INIT_COUNT
	.align		4
        /*0064*/ 	.byte	0x02, 0x4a
	.zero		1
	.zero		1


	//----- nvinfo : EIATTR_EXIT_INSTR_OFFSETS
	.align		4
        /*0068*/ 	.byte	0x04, 0x1c
        /*006a*/ 	.short	(.L_19 - .L_18)


	//   ....[0]....
.L_18:
        /*006c*/ 	.word	0x000000c0


	//   ....[1]....
        /*0070*/ 	.word	0x00000190


	//----- nvinfo : EIATTR_CBANK_PARAM_SIZE
	.align		4
.L_19:
        /*0074*/ 	.byte	0x03, 0x19
        /*0076*/ 	.short	0x0020


	//----- nvinfo : EIATTR_PARAM_CBANK
	.align		4
        /*0078*/ 	.byte	0x04, 0x0a
        /*007a*/ 	.short	(.L_21 - .L_20)
	.align		4
.L_20:
        /*007c*/ 	.word	index@(.nv.constant0._Z3addPfS_S_ii)
        /*0080*/ 	.short	0x0380
        /*0082*/ 	.short	0x0020


	//----- nvinfo : EIATTR_SW_WAR
	.align		4
.L_21:
        /*0084*/ 	.byte	0x04, 0x36
        /*0086*/ 	.short	(.L_23 - .L_22)
.L_22:
        /*0088*/ 	.word	0x00000008
.L_23:


//--------------------- .nv.callgraph             --------------------------
	.section	.nv.callgraph,"",@"SHT_CUDA_CALLGRAPH"
	.align	4
	.sectionentsize	8
	.align		4
        /*0000*/ 	.word	0x00000000
	.align		4
        /*0004*/ 	.word	0xffffffff
	.align		4
        /*0008*/ 	.word	0x00000000
	.align		4
        /*000c*/ 	.word	0xfffffffe
	.align		4
        /*0010*/ 	.word	0x00000000
	.align		4
        /*0014*/ 	.word	0xfffffffd
	.align		4
        /*0018*/ 	.word	0x00000000
	.align		4
        /*001c*/ 	.word	0xfffffffc


//--------------------- .text._Z3addPfS_S_ii      --------------------------
	.section	.text._Z3addPfS_S_ii,"ax",@progbits
	.align	128
        .global         _Z3addPfS_S_ii
        .type           _Z3addPfS_S_ii,@function
        .size           _Z3addPfS_S_ii,(.L_x_1 - _Z3addPfS_S_ii)
        .other          _Z3addPfS_S_ii,@"STO_CUDA_ENTRY STV_DEFAULT"
_Z3addPfS_S_ii:
.text._Z3addPfS_S_ii:
[----:B------:R-:W-:Y:S01]  /*0000*/  LDC R1, c[0x0][0x37c] ;  /* 0x0000df00ff017b82 */ /* 0x000fe20000000800 */
[----:B------:R-:W0:Y:S07]  /*0010*/  S2R R3, SR_TID.Y ;  /* 0x0000000000037919 */ /* 0x000e2e0000002200 */
[----:B------:R-:W0:Y:S01]  /*0020*/  S2UR UR4, SR_CTAID.Y ;  /* 0x00000000000479c3 */ /* 0x000e220000002600 */
[----:B------:R-:W1:Y:S01]  /*0030*/  LDCU.64 UR6, c[0x0][0x398] ;  /* 0x00007300ff0677ac */ /* 0x000e620008000a00 */
[----:B------:R-:W2:Y:S06]  /*0040*/  S2R R2, SR_TID.X ;  /* 0x0000000000027919 */ /* 0x000eac0000002100 */
[----:B------:R-:W0:Y:S08]  /*0050*/  LDC R0, c[0x0][0x364] ;  /* 0x0000d900ff007b82 */ /* 0x000e300000000800 */
[----:B------:R-:W2:Y:S08]  /*0060*/  S2UR UR5, SR_CTAID.X ;  /* 0x00000000000579c3 */ /* 0x000eb00000002500 */
[----:B------:R-:W2:Y:S01]  /*0070*/  LDC R7, c[0x0][0x360] ;  /* 0x0000d800ff077b82 */ /* 0x000ea20000000800 */
[----:B0-----:R-:W-:-:S05]  /*0080*/  IMAD R0, R0, UR4, R3 ;  /* 0x0000000400007c24 */ /* 0x001fca000f8e0203 */
[----:B-1----:R-:W-:Y:S01]  /*0090*/  ISETP.GE.AND P0, PT, R0, UR7, PT ;  /* 0x0000000700007c0c */ /* 0x002fe2000bf06270 */
[----:B--2---:R-:W-:-:S05]  /*00a0*/  IMAD R7, R7, UR5, R2 ;  /* 0x0000000507077c24 */ /* 0x004fca000f8e0202 */
[----:B------:R-:W-:-:S13]  /*00b0*/  ISETP.GE.OR P0, PT, R7, UR6, P0 ;  /* 0x0000000607007c0c */ /* 0x000fda0008706670 */
[----:B------:R-:W-:Y:S05]  /*00c0*/  @P0 EXIT ;  /* 0x000000000000094d */ /* 0x000fea0003800000 */
[----:B------:R-:W0:Y:S01]  /*00d0*/  LDC.64 R2, c[0x0][0x380] ;  /* 0x0000e000ff027b82 */ /* 0x000e220000000a00 */
[----:B------:R-:W1:Y:S01]  /*00e0*/  LDCU.64 UR4, c[0x0][0x358] ;  /* 0x00006b00ff0477ac */ /* 0x000e620008000a00 */
[----:B------:R-:W-:-:S06]  /*00f0*/  IMAD R9, R0, UR6, R7 ;  /* 0x0000000600097c24 */ /* 0x000fcc000f8e0207 */
[----:B------:R-:W2:Y:S08]  /*0100*/  LDC.64 R4, c[0x0][0x388] ;  /* 0x0000e200ff047b82 */ /* 0x000eb00000000a00 */
[----:B------:R-:W3:Y:S01]  /*0110*/  LDC.64 R6, c[0x0][0x390] ;  /* 0x0000e400ff067b82 */ /* 0x000ee20000000a00 */
[----:B0-----:R-:W-:-:S06]  /*0120*/  IMAD.WIDE R2, R9, 0x4, R2 ;  /* 0x0000000409027825 */ /* 0x001fcc00078e0202 */
[----:B-1----:R-:W4:Y:S01]  /*0130*/  LDG.E R2, desc[UR4][R2.64] ;  /* 0x0000000402027981 */ /* 0x002f22000c1e1900 */
[----:B--2---:R-:W-:-:S06]  /*0140*/  IMAD.WIDE R4, R9, 0x4, R4 ;  /* 0x0000000409047825 */ /* 0x004fcc00078e0204 */
[----:B------:R-:W4:Y:S01]  /*0150*/  LDG.E R5, desc[UR4][R4.64] ;  /* 0x0000000404057981 */ /* 0x000f22000c1e1900 */
[----:B---3--:R-:W-:-:S04]  /*0160*/  IMAD.WIDE R6, R9, 0x4, R6 ;  /* 0x0000000409067825 */ /* 0x008fc800078e0206 */
[----:B----4-:R-:W-:-:S05]  /*0170*/  FADD R9, R2, R5 ;  /* 0x0000000502097221 */ /* 0x010fca0000000000 */
[----:B------:R-:W-:Y:S01]  /*0180*/  STG.E desc[UR4][R6.64], R9 ;  /* 0x0000000906007986 */ /* 0x000fe2000c101904 */
[----:B------:R-:W-:Y:S05]  /*0190*/  EXIT ;  /* 0x000000000000794d */ /* 0x000fea0003800000 */
.L_x_0:
[----:B------:R-:W-:-:S00]  /*01a0*/  BRA `(.L_x_0) ;  /* 0xfffffffc00fc7947 */ /* 0x000fc0000383ffff */
[----:B------:R-:W-:-:S00]  /*01b0*/  NOP ;  /* 0x0000000000007918 */ /* 0x000fc00000000000 */
        /* <DEDUP_REMOVED lines=12> */
.L_x_1:


//--------------------- .nv.shared.reserved.0     --------------------------
	.section	.nv.shared.reserved.0,"aw",@nobits
	.weak		__nv_reservedSMEM_offset_0_alias
	.size		__nv_reservedSMEM_offset_0_alias, 0, 64
	.other		__nv_reservedSMEM_offset_0_alias,@"STO_CUDA_RESERVED_SHARED STV_DEFAULT"
__nv_reservedSMEM_offset_0_alias:
	.zero		0
	.zero		64


//--------------------- .nv.constant0._Z3addPfS_S_ii --------------------------
	.section	.nv.constant0._Z3addPfS_S_ii,"a",@progbits
	.sectionflags	@""
	.align	4
.nv.constant0._Z3addPfS_S_ii:
	.zero		928


//--------------------- SYMBOLS --------------------------

	.type		.nv.reservedSmem.offset0,@object
	.size		.nv.reservedSmem.offset0,0x4
